//
// Generated by NVIDIA NVVM Compiler
//
// Compiler Build ID: CL-36424714
// Cuda compilation tools, release 13.0, V13.0.88
// Based on NVVM 20.0.0
//

.version 9.0
.target sm_100
.address_size 64

	// .globl	_Z7prescanIiEvPT_S1_i
.extern .shared .align 16 .b8 temp[];

.visible .entry _Z7prescanIiEvPT_S1_i(
	.param .u64 .ptr .align 1 _Z7prescanIiEvPT_S1_i_param_0,
	.param .u64 .ptr .align 1 _Z7prescanIiEvPT_S1_i_param_1,
	.param .u32 _Z7prescanIiEvPT_S1_i_param_2
)
{
	.reg .pred 	%p<8>;
	.reg .b32 	%r<52>;
	.reg .b64 	%rd<9>;

	ld.param.u64 	%rd1, [_Z7prescanIiEvPT_S1_i_param_0];
	ld.param.u64 	%rd2, [_Z7prescanIiEvPT_S1_i_param_1];
	ld.param.u32 	%r15, [_Z7prescanIiEvPT_S1_i_param_2];
	cvta.to.global.u64 	%rd3, %rd2;
	mov.u32 	%r1, %tid.x;
	shl.b32 	%r2, %r1, 1;
	mul.wide.u32 	%rd4, %r2, 4;
	add.s64 	%rd5, %rd3, %rd4;
	ld.global.u32 	%r17, [%rd5];
	shl.b32 	%r18, %r1, 3;
	mov.u32 	%r19, temp;
	add.s32 	%r3, %r19, %r18;
	or.b32  	%r4, %r2, 1;
	ld.global.u32 	%r20, [%rd5+4];
	st.shared.v2.u32 	[%r3], {%r17, %r20};
	shr.s32 	%r47, %r15, 1;
	setp.lt.s32 	%p1, %r47, 1;
	mov.b32 	%r49, 1;
	@%p1 bra 	$L__BB0_5;
	mov.b32 	%r49, 1;
$L__BB0_2:
	bar.sync 	0;
	setp.ge.s32 	%p2, %r1, %r47;
	@%p2 bra 	$L__BB0_4;
	mul.lo.s32 	%r22, %r49, %r4;
	shl.b32 	%r23, %r22, 2;
	add.s32 	%r25, %r19, %r23;
	ld.shared.u32 	%r26, [%r25+-4];
	shl.b32 	%r27, %r49, 2;
	add.s32 	%r28, %r25, %r27;
	ld.shared.u32 	%r29, [%r28+-4];
	add.s32 	%r30, %r29, %r26;
	st.shared.u32 	[%r28+-4], %r30;
$L__BB0_4:
	shl.b32 	%r49, %r49, 1;
	shr.u32 	%r9, %r47, 1;
	setp.gt.u32 	%p3, %r47, 1;
	mov.u32 	%r47, %r9;
	@%p3 bra 	$L__BB0_2;
$L__BB0_5:
	setp.ne.s32 	%p4, %r1, 0;
	@%p4 bra 	$L__BB0_7;
	shl.b32 	%r31, %r15, 2;
	add.s32 	%r33, %r19, %r31;
	mov.b32 	%r34, 0;
	st.shared.u32 	[%r33+-4], %r34;
$L__BB0_7:
	setp.lt.s32 	%p5, %r15, 2;
	@%p5 bra 	$L__BB0_12;
	mov.b32 	%r50, 1;
$L__BB0_9:
	shr.u32 	%r49, %r49, 1;
	bar.sync 	0;
	setp.ge.u32 	%p6, %r1, %r50;
	@%p6 bra 	$L__BB0_11;
	mul.lo.s32 	%r36, %r49, %r4;
	shl.b32 	%r37, %r36, 2;
	add.s32 	%r39, %r19, %r37;
	ld.shared.u32 	%r40, [%r39+-4];
	shl.b32 	%r41, %r49, 2;
	add.s32 	%r42, %r39, %r41;
	ld.shared.u32 	%r43, [%r42+-4];
	st.shared.u32 	[%r39+-4], %r43;
	add.s32 	%r44, %r43, %r40;
	st.shared.u32 	[%r42+-4], %r44;
$L__BB0_11:
	shl.b32 	%r50, %r50, 1;
	setp.lt.s32 	%p7, %r50, %r15;
	@%p7 bra 	$L__BB0_9;
$L__BB0_12:
	cvta.to.global.u64 	%rd6, %rd1;
	bar.sync 	0;
	ld.shared.v2.u32 	{%r45, %r46}, [%r3];
	add.s64 	%rd8, %rd6, %rd4;
	st.global.u32 	[%rd8], %r45;
	st.global.u32 	[%rd8+4], %r46;
	ret;

}


// ===== COMPILED SASS (sm_100) =====

	.target	sm_100

	.elftype	@"ET_EXEC"


//--------------------- .note.nv.tkinfo           --------------------------
	.section	.note.nv.tkinfo,"",@"SHT_NOTE"
	.sectionflags	@"SHF_NOTE_NV_TKINFO"
	.tkinfo
        /*0018*/ 	.word	0x00000002
        /*0030*/ 	.string	""
        /*0030*/ 	.string	"ptxas"
        /*0030*/ 	.string	"Cuda compilation tools, release 13.0, V13.0.88"
        /*0030*/ 	.string	"Build cuda_13.0.r13.0/compiler.36424714_0"
        /*0030*/ 	.string	"-arch sm_100 -m 64 "



//--------------------- .note.nv.cuinfo           --------------------------
	.section	.note.nv.cuinfo,"",@"SHT_NOTE"
	.sectionflags	@"SHF_NOTE_NV_CUINFO"
        /*0018*/ 	.short	0x0002
        /*001a*/ 	.short	0x0064
        /*001c*/ 	.short	0x0082
	.zero		2


//--------------------- .nv.info                  --------------------------
	.section	.nv.info,"",@"SHT_CUDA_INFO"
	.align	4


	//----- nvinfo : EIATTR_REGCOUNT
	.align		4
        /*0000*/ 	.byte	0x04, 0x2f
        /*0002*/ 	.short	(.L_1 - .L_0)
	.align		4
.L_0:
        /*0004*/ 	.word	index@(_Z7prescanIiEvPT_S1_i)
        /*0008*/ 	.word	0x0000000d


	//----- nvinfo : EIATTR_FRAME_SIZE
	.align		4
.L_1:
        /*000c*/ 	.byte	0x04, 0x11
        /*000e*/ 	.short	(.L_3 - .L_2)
	.align		4
.L_2:
        /*0010*/ 	.word	index@(_Z7prescanIiEvPT_S1_i)
        /*0014*/ 	.word	0x00000000


	//----- nvinfo : EIATTR_MIN_STACK_SIZE
	.align		4
.L_3:
        /*0018*/ 	.byte	0x04, 0x12
        /*001a*/ 	.short	(.L_5 - .L_4)
	.align		4
.L_4:
        /*001c*/ 	.word	index@(_Z7prescanIiEvPT_S1_i)
        /*0020*/ 	.word	0x00000000
.L_5:


//--------------------- .nv.compat                --------------------------
	.section	.nv.compat,"",@"SHT_CUDA_COMPAT_INFO"
	.align	4
        /*0000*/ 	.byte	0x02, 0x09, 0x00, 0x00, 0x02, 0x02, 0x01, 0x00, 0x02, 0x05, 0x05, 0x00, 0x03, 0x07, 0x01, 0x01
        /*0010*/ 	.byte	0x02, 0x03, 0x00, 0x00, 0x02, 0x06, 0x01, 0x00, 0x04, 0x0b, 0x08, 0x00, 0x09, 0x00, 0x00, 0x00
        /*0020*/ 	.byte	0x00, 0x00, 0x00, 0x00


//--------------------- .nv.info._Z7prescanIiEvPT_S1_i --------------------------
	.section	.nv.info._Z7prescanIiEvPT_S1_i,"",@"SHT_CUDA_INFO"
	.sectionflags	@""
	.align	4


	//----- nvinfo : EIATTR_CUDA_API_VERSION
	.align		4
        /*0000*/ 	.byte	0x04, 0x37
        /*0002*/ 	.short	(.L_7 - .L_6)
.L_6:
        /*0004*/ 	.word	0x00000082


	//----- nvinfo : EIATTR_KPARAM_INFO
	.align		4
.L_7:
        /*0008*/ 	.byte	0x04, 0x17
        /*000a*/ 	.short	(.L_9 - .L_8)
.L_8:
        /*000c*/ 	.word	0x00000000
        /*0010*/ 	.short	0x0002
        /*0012*/ 	.short	0x0010
        /*0014*/ 	.byte	0x00, 0xf0, 0x11, 0x00


	//----- nvinfo : EIATTR_KPARAM_INFO
	.align		4
.L_9:
        /*0018*/ 	.byte	0x04, 0x17
        /*001a*/ 	.short	(.L_11 - .L_10)
.L_10:
        /*001c*/ 	.word	0x00000000
        /*0020*/ 	.short	0x0001
        /*0022*/ 	.short	0x0008
        /*0024*/ 	.byte	0x00, 0xf5, 0x21, 0x00


	//----- nvinfo : EIATTR_KPARAM_INFO
	.align		4
.L_11:
        /*0028*/ 	.byte	0x04, 0x17
        /*002a*/ 	.short	(.L_13 - .L_12)
.L_12:
        /*002c*/ 	.word	0x00000000
        /*0030*/ 	.short	0x0000
        /*0032*/ 	.short	0x0000
        /*0034*/ 	.byte	0x00, 0xf5, 0x21, 0x00


	//----- nvinfo : EIATTR_SPARSE_MMA_MASK
	.align		4
.L_13:
        /*0038*/ 	.byte	0x03, 0x50
        /*003a*/ 	.short	0x0000


	//----- nvinfo : EIATTR_MAXREG_COUNT
	.align		4
        /*003c*/ 	.byte	0x03, 0x1b
        /*003e*/ 	.short	0x00ff


	//----- nvinfo : EIATTR_NUM_BARRIERS
	.align		4
        /*0040*/ 	.byte	0x02, 0x4c
        /*0042*/ 	.byte	0x01
	.zero		1


	//----- nvinfo : EIATTR_MERCURY_ISA_VERSION
	.align		4
        /*0044*/ 	.byte	0x03, 0x5f
        /*0046*/ 	.short	0x0101


	//----- nvinfo : EIATTR_VRC_CTA_INIT_COUNT
	.align		4
        /*0048*/ 	.byte	0x02, 0x4a
	.zero		1
	.zero		1


	//----- nvinfo : EIATTR_EXIT_INSTR_OFFSETS
	.align		4
        /*004c*/ 	.byte	0x04, 0x1c
        /*004e*/ 	.short	(.L_15 - .L_14)


	//   ....[0]....
.L_14:
        /*0050*/ 	.word	0x000003e0


	//----- nvinfo : EIATTR_CBANK_PARAM_SIZE
	.align		4
.L_15:
        /*0054*/ 	.byte	0x03, 0x19
        /*0056*/ 	.short	0x0014


	//----- nvinfo : EIATTR_PARAM_CBANK
	.align		4
        /*0058*/ 	.byte	0x04, 0x0a
        /*005a*/ 	.short	(.L_17 - .L_16)
	.align		4
.L_16:
        /*005c*/ 	.word	index@(.nv.constant0._Z7prescanIiEvPT_S1_i)
        /*0060*/ 	.short	0x0380
        /*0062*/ 	.short	0x0014


	//----- nvinfo : EIATTR_SW_WAR
	.align		4
.L_17:
        /*0064*/ 	.byte	0x04, 0x36
        /*0066*/ 	.short	(.L_19 - .L_18)
.L_18:
        /*0068*/ 	.word	0x00000008
.L_19:


//--------------------- .nv.callgraph             --------------------------
	.section	.nv.callgraph,"",@"SHT_CUDA_CALLGRAPH"
	.align	4
	.sectionentsize	8
	.align		4
        /*0000*/ 	.word	0x00000000
	.align		4
        /*0004*/ 	.word	0xffffffff
	.align		4
        /*0008*/ 	.word	0x00000000
	.align		4
        /*000c*/ 	.word	0xfffffffe
	.align		4
        /*0010*/ 	.word	0x00000000
	.align		4
        /*0014*/ 	.word	0xfffffffd
	.align		4
        /*0018*/ 	.word	0x00000000
	.align		4
        /*001c*/ 	.word	0xfffffffc


//--------------------- .text._Z7prescanIiEvPT_S1_i --------------------------
	.section	.text._Z7prescanIiEvPT_S1_i,"ax",@progbits
	.align	128
        .global         _Z7prescanIiEvPT_S1_i
        .type           _Z7prescanIiEvPT_S1_i,@function
        .size           _Z7prescanIiEvPT_S1_i,(.L_x_5 - _Z7prescanIiEvPT_S1_i)
        .other          _Z7prescanIiEvPT_S1_i,@"STO_CUDA_ENTRY STV_DEFAULT"
_Z7prescanIiEvPT_S1_i:
.text._Z7prescanIiEvPT_S1_i:
[----:B------:R-:W-:Y:S01]  /*0000*/  LDC R1, c[0x0][0x37c] ;  /* 0x0000df00ff017b82 */ /* 0x000fe20000000800 */
[----:B------:R-:W0:Y:S07]  /*0010*/  S2R R10, SR_TID.X ;  /* 0x00000000000a7919 */ /* 0x000e2e0000002100 */
[----:B------:R-:W1:Y:S01]  /*0020*/  LDC.64 R2, c[0x0][0x388] ;  /* 0x0000e200ff027b82 */ /* 0x000e620000000a00 */
[----:B------:R-:W2:Y:S01]  /*0030*/  LDCU.64 UR8, c[0x0][0x358] ;  /* 0x00006b00ff0877ac */ /* 0x000ea20008000a00 */
[----:B------:R-:W3:Y:S06]  /*0040*/  LDCU UR6, c[0x0][0x390] ;  /* 0x00007200ff0677ac */ /* 0x000eec0008000800 */
[----:B------:R-:W4:Y:S08]  /*0050*/  S2UR UR5, SR_CgaCtaId ;  /* 0x00000000000579c3 */ /* 0x000f300000008800 */
[----:B------:R-:W5:Y:S01]  /*0060*/  LDC R8, c[0x0][0x390] ;  /* 0x0000e400ff087b82 */ /* 0x000f620000000800 */
[----:B0-----:R-:W-:-:S04]  /*0070*/  IMAD.SHL.U32 R5, R10, 0x2, RZ ;  /* 0x000000020a057824 */ /* 0x001fc800078e00ff */
[----:B-1----:R-:W-:-:S05]  /*0080*/  IMAD.WIDE.U32 R2, R5, 0x4, R2 ;  /* 0x0000000405027825 */ /* 0x002fca00078e0002 */
[----:B--2---:R-:W2:Y:S04]  /*0090*/  LDG.E R6, desc[UR8][R2.64] ;  /* 0x0000000802067981 */ /* 0x004ea8000c1e1900 */
[----:B------:R0:W2:Y:S01]  /*00a0*/  LDG.E R7, desc[UR8][R2.64+0x4] ;  /* 0x0000040802077981 */ /* 0x0000a2000c1e1900 */
[----:B------:R-:W-:Y:S01]  /*00b0*/  UMOV UR4, 0x400 ;  /* 0x0000040000047882 */ /* 0x000fe20000000000 */
[----:B------:R-:W-:Y:S01]  /*00c0*/  ISETP.NE.AND P1, PT, R10, RZ, PT ;  /* 0x000000ff0a00720c */ /* 0x000fe20003f25270 */
[----:B----4-:R-:W-:Y:S01]  /*00d0*/  ULEA UR4, UR5, UR4, 0x18 ;  /* 0x0000000405047291 */ /* 0x010fe2000f8ec0ff */
[----:B-----5:R-:W-:Y:S01]  /*00e0*/  ISETP.GE.AND P2, PT, R8, 0x2, PT ;  /* 0x000000020800780c */ /* 0x020fe20003f46270 */
[----:B---3--:R-:W-:-:S04]  /*00f0*/  USHF.R.S32.HI UR5, URZ, 0x1, UR6 ;  /* 0x00000001ff057899 */ /* 0x008fc80008011406 */
[----:B------:R-:W-:Y:S01]  /*0100*/  LEA R0, R10, UR4, 0x3 ;  /* 0x000000040a007c11 */ /* 0x000fe2000f8e18ff */
[----:B------:R-:W-:Y:S01]  /*0110*/  UISETP.GE.AND UP0, UPT, UR5, 0x1, UPT ;  /* 0x000000010500788c */ /* 0x000fe2000bf06270 */
[----:B0-----:R-:W-:Y:S02]  /*0120*/  IMAD.MOV.U32 R3, RZ, RZ, 0x1 ;  /* 0x00000001ff037424 */ /* 0x001fe400078e00ff */
[----:B------:R-:W-:Y:S01]  /*0130*/  VIADD R2, R5, 0x1 ;  /* 0x0000000105027836 */ /* 0x000fe20000000000 */
[----:B--2---:R0:W-:Y:S05]  /*0140*/  STS.64 [R0], R6 ;  /* 0x0000000600007388 */ /* 0x0041ea0000000a00 */
[----:B------:R-:W-:Y:S05]  /*0150*/  BRA.U !UP0, `(.L_x_0) ;  /* 0x00000001083c7547 */ /* 0x000fea000b800000 */
[----:B------:R-:W-:-:S07]  /*0160*/  HFMA2 R3, -RZ, RZ, 0, 5.9604644775390625e-08 ;  /* 0x00000001ff037431 */ /* 0x000fce00000001ff */
.L_x_1:
[----:B------:R-:W-:Y:S01]  /*0170*/  BAR.SYNC.DEFER_BLOCKING 0x0 ;  /* 0x0000000000007b1d */ /* 0x000fe20000010000 */
[----:B------:R-:W-:Y:S01]  /*0180*/  ISETP.GE.AND P0, PT, R10, UR5, PT ;  /* 0x000000050a007c0c */ /* 0x000fe2000bf06270 */
[----:B------:R-:W-:Y:S02]  /*0190*/  UISETP.GT.U32.AND UP0, UPT, UR5, 0x1, UPT ;  /* 0x000000010500788c */ /* 0x000fe4000bf04070 */
[----:B------:R-:W-:-:S07]  /*01a0*/  USHF.R.U32.HI UR6, URZ, 0x1, UR5 ;  /* 0x00000001ff067899 */ /* 0x000fce0008011605 */
[----:B------:R-:W-:-:S03]  /*01b0*/  UMOV UR5, UR6 ;  /* 0x0000000600057c82 */ /* 0x000fc60008000000 */
[----:B------:R-:W-:-:S05]  /*01c0*/  @!P0 IMAD R4, R2, R3, RZ ;  /* 0x0000000302048224 */ /* 0x000fca00078e02ff */
[----:B------:R-:W-:-:S05]  /*01d0*/  @!P0 LEA R4, R4, UR4, 0x2 ;  /* 0x0000000404048c11 */ /* 0x000fca000f8e10ff */
[C---:B01----:R-:W-:Y:S01]  /*01e0*/  @!P0 IMAD R6, R3.reuse, 0x4, R4 ;  /* 0x0000000403068824 */ /* 0x043fe200078e0204 */
[----:B------:R-:W-:Y:S01]  /*01f0*/  SHF.L.U32 R3, R3, 0x1, RZ ;  /* 0x0000000103037819 */ /* 0x000fe200000006ff */
[----:B------:R-:W-:Y:S04]  /*0200*/  @!P0 LDS R4, [R4+-0x4] ;  /* 0xfffffc0004048984 */ /* 0x000fe80000000800 */
[----:B------:R-:W0:Y:S02]  /*0210*/  @!P0 LDS R7, [R6+-0x4] ;  /* 0xfffffc0006078984 */ /* 0x000e240000000800 */
[----:B0-----:R-:W-:-:S05]  /*0220*/  @!P0 IMAD.IADD R7, R4, 0x1, R7 ;  /* 0x0000000104078824 */ /* 0x001fca00078e0207 */
[----:B------:R1:W-:Y:S01]  /*0230*/  @!P0 STS [R6+-0x4], R7 ;  /* 0xfffffc0706008388 */ /* 0x0003e20000000800 */
[----:B------:R-:W-:Y:S05]  /*0240*/  BRA.U UP0, `(.L_x_1) ;  /* 0xfffffffd00c87547 */ /* 0x000fea000b83ffff */
.L_x_0:
[----:B------:R-:W-:-:S05]  /*0250*/  @!P1 LEA R4, R8, UR4, 0x2 ;  /* 0x0000000408049c11 */ /* 0x000fca000f8e10ff */
[----:B------:R2:W-:Y:S01]  /*0260*/  @!P1 STS [R4+-0x4], RZ ;  /* 0xfffffcff04009388 */ /* 0x0005e20000000800 */
[----:B------:R-:W-:Y:S05]  /*0270*/  @!P2 BRA `(.L_x_2) ;  /* 0x000000000040a947 */ /* 0x000fea0003800000 */
[----:B------:R-:W3:Y:S01]  /*0280*/  LDCU UR6, c[0x0][0x390] ;  /* 0x00007200ff0677ac */ /* 0x000ee20008000800 */
[----:B------:R-:W-:-:S05]  /*0290*/  UMOV UR5, 0x1 ;  /* 0x0000000100057882 */ /* 0x000fca0000000000 */
.L_x_3:
[----:B------:R-:W-:Y:S01]  /*02a0*/  BAR.SYNC.DEFER_BLOCKING 0x0 ;  /* 0x0000000000007b1d */ /* 0x000fe20000010000 */
[----:B------:R-:W-:Y:S01]  /*02b0*/  ISETP.GE.U32.AND P0, PT, R10, UR5, PT ;  /* 0x000000050a007c0c */ /* 0x000fe2000bf06070 */
[----:B------:R-:W-:Y:S01]  /*02c0*/  USHF.L.U32 UR5, UR5, 0x1, URZ ;  /* 0x0000000105057899 */ /* 0x000fe200080006ff */
[----:B------:R-:W-:-:S03]  /*02d0*/  SHF.R.U32.HI R3, RZ, 0x1, R3 ;  /* 0x00000001ff037819 */ /* 0x000fc60000011603 */
[----:B---3--:R-:W-:-:S08]  /*02e0*/  UISETP.GE.AND UP0, UPT, UR5, UR6, UPT ;  /* 0x000000060500728c */ /* 0x008fd0000bf06270 */
[----:B--2-4-:R-:W-:-:S05]  /*02f0*/  @!P0 IMAD R4, R2, R3, RZ ;  /* 0x0000000302048224 */ /* 0x014fca00078e02ff */
[----:B------:R-:W-:-:S05]  /*0300*/  @!P0 LEA R4, R4, UR4, 0x2 ;  /* 0x0000000404048c11 */ /* 0x000fca000f8e10ff */
[----:B01----:R-:W-:Y:S01]  /*0310*/  @!P0 IMAD R7, R3, 0x4, R4 ;  /* 0x0000000403078824 */ /* 0x003fe200078e0204 */
[----:B------:R-:W-:Y:S04]  /*0320*/  @!P0 LDS R6, [R4+-0x4] ;  /* 0xfffffc0004068984 */ /* 0x000fe80000000800 */
[----:B------:R-:W0:Y:S02]  /*0330*/  @!P0 LDS R9, [R7+-0x4] ;  /* 0xfffffc0007098984 */ /* 0x000e240000000800 */
[----:B0-----:R-:W-:Y:S02]  /*0340*/  @!P0 IADD3 R6, PT, PT, R6, R9, RZ ;  /* 0x0000000906068210 */ /* 0x001fe40007ffe0ff */
[----:B------:R4:W-:Y:S04]  /*0350*/  @!P0 STS [R4+-0x4], R9 ;  /* 0xfffffc0904008388 */ /* 0x0009e80000000800 */
[----:B------:R4:W-:Y:S01]  /*0360*/  @!P0 STS [R7+-0x4], R6 ;  /* 0xfffffc0607008388 */ /* 0x0009e20000000800 */
[----:B------:R-:W-:Y:S05]  /*0370*/  BRA.U !UP0, `(.L_x_3) ;  /* 0xfffffffd08c87547 */ /* 0x000fea000b83ffff */
.L_x_2:
[----:B------:R-:W-:Y:S08]  /*0380*/  BAR.SYNC.DEFER_BLOCKING 0x0 ;  /* 0x0000000000007b1d */ /* 0x000ff00000010000 */
[----:B------:R-:W3:Y:S01]  /*0390*/  LDC.64 R2, c[0x0][0x380] ;  /* 0x0000e000ff027b82 */ /* 0x000ee20000000a00 */
[----:B01--4-:R-:W0:Y:S01]  /*03a0*/  LDS.64 R6, [R0] ;  /* 0x0000000000067984 */ /* 0x013e220000000a00 */
[----:B---3--:R-:W-:-:S05]  /*03b0*/  IMAD.WIDE.U32 R2, R5, 0x4, R2 ;  /* 0x0000000405027825 */ /* 0x008fca00078e0002 */
[----:B0-----:R-:W-:Y:S04]  /*03c0*/  STG.E desc[UR8][R2.64], R6 ;  /* 0x0000000602007986 */ /* 0x001fe8000c101908 */
[----:B------:R-:W-:Y:S01]  /*03d0*/  STG.E desc[UR8][R2.64+0x4], R7 ;  /* 0x0000040702007986 */ /* 0x000fe2000c101908 */
[----:B------:R-:W-:Y:S05]  /*03e0*/  EXIT ;  /* 0x000000000000794d */ /* 0x000fea0003800000 */
.L_x_4:
[----:B------:R-:W-:-:S00]  /*03f0*/  BRA `(.L_x_4) ;  /* 0xfffffffc00fc7947 */ /* 0x000fc0000383ffff */
[----:B------:R-:W-:-:S00]  /*0400*/  NOP ;  /* 0x0000000000007918 */ /* 0x000fc00000000000 */
[----:B------:R-:W-:-:S00]  /*0410*/  NOP ;  /* 0x0000000000007918 */ /* 0x000fc00000000000 */
[----:B------:R-:W-:-:S00]  /*0420*/  NOP ;  /* 0x0000000000007918 */ /* 0x000fc00000000000 */
[----:B------:R-:W-:-:S00]  /*0430*/  NOP ;  /* 0x0000000000007918 */ /* 0x000fc00000000000 */
[----:B------:R-:W-:-:S00]  /*0440*/  NOP ;  /* 0x0000000000007918 */ /* 0x000fc00000000000 */
[----:B------:R-:W-:-:S00]  /*0450*/  NOP ;  /* 0x0000000000007918 */ /* 0x000fc00000000000 */
[----:B------:R-:W-:-:S00]  /*0460*/  NOP ;  /* 0x0000000000007918 */ /* 0x000fc00000000000 */
[----:B------:R-:W-:-:S00]  /*0470*/  NOP ;  /* 0x0000000000007918 */ /* 0x000fc00000000000 */
.L_x_5:


//--------------------- .nv.shared._Z7prescanIiEvPT_S1_i --------------------------
	.section	.nv.shared._Z7prescanIiEvPT_S1_i,"aw",@nobits
	.sectionflags	@""
	.align	16
	.zero		1024


//--------------------- .nv.shared.reserved.0     --------------------------
	.section	.nv.shared.reserved.0,"aw",@nobits
	.weak		__nv_reservedSMEM_offset_0_alias
	.size		__nv_reservedSMEM_offset_0_alias, 0, 64
	.other		__nv_reservedSMEM_offset_0_alias,@"STO_CUDA_RESERVED_SHARED STV_DEFAULT"
__nv_reservedSMEM_offset_0_alias:
	.zero		0
	.zero		64


//--------------------- .nv.constant0._Z7prescanIiEvPT_S1_i --------------------------
	.section	.nv.constant0._Z7prescanIiEvPT_S1_i,"a",@progbits
	.sectionflags	@""
	.align	4
.nv.constant0._Z7prescanIiEvPT_S1_i:
	.zero		916


//--------------------- SYMBOLS --------------------------

	.type		.nv.reservedSmem.offset0,@object
	.size		.nv.reservedSmem.offset0,0x4
	.type		.nv.reservedSmem.cap,@object
	.size		.nv.reservedSmem.cap,0x4
